//
// Generated by NVIDIA NVVM Compiler
//
// Compiler Build ID: CL-36424714
// Cuda compilation tools, release 13.0, V13.0.88
// Based on NVVM 20.0.0
//

.version 9.0
.target sm_100
.address_size 64

	// .globl	_Z16additionMatricesPiS_S_ii

.visible .entry _Z16additionMatricesPiS_S_ii(
	.param .u64 .ptr .align 1 _Z16additionMatricesPiS_S_ii_param_0,
	.param .u64 .ptr .align 1 _Z16additionMatricesPiS_S_ii_param_1,
	.param .u64 .ptr .align 1 _Z16additionMatricesPiS_S_ii_param_2,
	.param .u32 _Z16additionMatricesPiS_S_ii_param_3,
	.param .u32 _Z16additionMatricesPiS_S_ii_param_4
)
{
	.reg .b32 	%r<5>;
	.reg .b64 	%rd<11>;

	ld.param.u64 	%rd1, [_Z16additionMatricesPiS_S_ii_param_0];
	ld.param.u64 	%rd2, [_Z16additionMatricesPiS_S_ii_param_1];
	ld.param.u64 	%rd3, [_Z16additionMatricesPiS_S_ii_param_2];
	cvta.to.global.u64 	%rd4, %rd3;
	cvta.to.global.u64 	%rd5, %rd2;
	cvta.to.global.u64 	%rd6, %rd1;
	mov.u32 	%r1, %tid.x;
	mul.wide.u32 	%rd7, %r1, 4;
	add.s64 	%rd8, %rd6, %rd7;
	ld.global.u32 	%r2, [%rd8];
	add.s64 	%rd9, %rd5, %rd7;
	ld.global.u32 	%r3, [%rd9];
	add.s32 	%r4, %r3, %r2;
	add.s64 	%rd10, %rd4, %rd7;
	st.global.u32 	[%rd10], %r4;
	ret;

}


// ===== COMPILED SASS (sm_100) =====

	.target	sm_100

	.elftype	@"ET_EXEC"


//--------------------- .note.nv.tkinfo           --------------------------
	.section	.note.nv.tkinfo,"",@"SHT_NOTE"
	.sectionflags	@"SHF_NOTE_NV_TKINFO"
	.tkinfo
        /*0018*/ 	.word	0x00000002
        /*0030*/ 	.string	""
        /*0030*/ 	.string	"ptxas"
        /*0030*/ 	.string	"Cuda compilation tools, release 13.0, V13.0.88"
        /*0030*/ 	.string	"Build cuda_13.0.r13.0/compiler.36424714_0"
        /*0030*/ 	.string	"-arch sm_100 -m 64 "



//--------------------- .note.nv.cuinfo           --------------------------
	.section	.note.nv.cuinfo,"",@"SHT_NOTE"
	.sectionflags	@"SHF_NOTE_NV_CUINFO"
        /*0018*/ 	.short	0x0002
        /*001a*/ 	.short	0x0064
        /*001c*/ 	.short	0x0082
	.zero		2


//--------------------- .nv.info                  --------------------------
	.section	.nv.info,"",@"SHT_CUDA_INFO"
	.align	4


	//----- nvinfo : EIATTR_REGCOUNT
	.align		4
        /*0000*/ 	.byte	0x04, 0x2f
        /*0002*/ 	.short	(.L_1 - .L_0)
	.align		4
.L_0:
        /*0004*/ 	.word	index@(_Z16additionMatricesPiS_S_ii)
        /*0008*/ 	.word	0x0000000c


	//----- nvinfo : EIATTR_FRAME_SIZE
	.align		4
.L_1:
        /*000c*/ 	.byte	0x04, 0x11
        /*000e*/ 	.short	(.L_3 - .L_2)
	.align		4
.L_2:
        /*0010*/ 	.word	index@(_Z16additionMatricesPiS_S_ii)
        /*0014*/ 	.word	0x00000000


	//----- nvinfo : EIATTR_MIN_STACK_SIZE
	.align		4
.L_3:
        /*0018*/ 	.byte	0x04, 0x12
        /*001a*/ 	.short	(.L_5 - .L_4)
	.align		4
.L_4:
        /*001c*/ 	.word	index@(_Z16additionMatricesPiS_S_ii)
        /*0020*/ 	.word	0x00000000
.L_5:


//--------------------- .nv.compat                --------------------------
	.section	.nv.compat,"",@"SHT_CUDA_COMPAT_INFO"
	.align	4
        /*0000*/ 	.byte	0x02, 0x09, 0x00, 0x00, 0x02, 0x02, 0x01, 0x00, 0x02, 0x05, 0x05, 0x00, 0x03, 0x07, 0x01, 0x01
        /*0010*/ 	.byte	0x02, 0x03, 0x00, 0x00, 0x02, 0x06, 0x01, 0x00, 0x04, 0x0b, 0x08, 0x00, 0x09, 0x00, 0x00, 0x00
        /*0020*/ 	.byte	0x00, 0x00, 0x00, 0x00


//--------------------- .nv.info._Z16additionMatricesPiS_S_ii --------------------------
	.section	.nv.info._Z16additionMatricesPiS_S_ii,"",@"SHT_CUDA_INFO"
	.sectionflags	@""
	.align	4


	//----- nvinfo : EIATTR_CUDA_API_VERSION
	.align		4
        /*0000*/ 	.byte	0x04, 0x37
        /*0002*/ 	.short	(.L_7 - .L_6)
.L_6:
        /*0004*/ 	.word	0x00000082


	//----- nvinfo : EIATTR_KPARAM_INFO
	.align		4
.L_7:
        /*0008*/ 	.byte	0x04, 0x17
        /*000a*/ 	.short	(.L_9 - .L_8)
.L_8:
        /*000c*/ 	.word	0x00000000
        /*0010*/ 	.short	0x0004
        /*0012*/ 	.short	0x001c
        /*0014*/ 	.byte	0x00, 0xf0, 0x11, 0x00


	//----- nvinfo : EIATTR_KPARAM_INFO
	.align		4
.L_9:
        /*0018*/ 	.byte	0x04, 0x17
        /*001a*/ 	.short	(.L_11 - .L_10)
.L_10:
        /*001c*/ 	.word	0x00000000
        /*0020*/ 	.short	0x0003
        /*0022*/ 	.short	0x0018
        /*0024*/ 	.byte	0x00, 0xf0, 0x11, 0x00


	//----- nvinfo : EIATTR_KPARAM_INFO
	.align		4
.L_11:
        /*0028*/ 	.byte	0x04, 0x17
        /*002a*/ 	.short	(.L_13 - .L_12)
.L_12:
        /*002c*/ 	.word	0x00000000
        /*0030*/ 	.short	0x0002
        /*0032*/ 	.short	0x0010
        /*0034*/ 	.byte	0x00, 0xf5, 0x21, 0x00


	//----- nvinfo : EIATTR_KPARAM_INFO
	.align		4
.L_13:
        /*0038*/ 	.byte	0x04, 0x17
        /*003a*/ 	.short	(.L_15 - .L_14)
.L_14:
        /*003c*/ 	.word	0x00000000
        /*0040*/ 	.short	0x0001
        /*0042*/ 	.short	0x0008
        /*0044*/ 	.byte	0x00, 0xf5, 0x21, 0x00


	//----- nvinfo : EIATTR_KPARAM_INFO
	.align		4
.L_15:
        /*0048*/ 	.byte	0x04, 0x17
        /*004a*/ 	.short	(.L_17 - .L_16)
.L_16:
        /*004c*/ 	.word	0x00000000
        /*0050*/ 	.short	0x0000
        /*0052*/ 	.short	0x0000
        /*0054*/ 	.byte	0x00, 0xf5, 0x21, 0x00


	//----- nvinfo : EIATTR_SPARSE_MMA_MASK
	.align		4
.L_17:
        /*0058*/ 	.byte	0x03, 0x50
        /*005a*/ 	.short	0x0000


	//----- nvinfo : EIATTR_MAXREG_COUNT
	.align		4
        /*005c*/ 	.byte	0x03, 0x1b
        /*005e*/ 	.short	0x00ff


	//----- nvinfo : EIATTR_MERCURY_ISA_VERSION
	.align		4
        /*0060*/ 	.byte	0x03, 0x5f
        /*0062*/ 	.short	0x0101


	//----- nvinfo : EIATTR_VRC_CTA_INIT_COUNT
	.align		4
        /*0064*/ 	.byte	0x02, 0x4a
	.zero		1
	.zero		1


	//----- nvinfo : EIATTR_EXIT_INSTR_OFFSETS
	.align		4
        /*0068*/ 	.byte	0x04, 0x1c
        /*006a*/ 	.short	(.L_19 - .L_18)


	//   ....[0]....
.L_18:
        /*006c*/ 	.word	0x000000d0


	//----- nvinfo : EIATTR_CBANK_PARAM_SIZE
	.align		4
.L_19:
        /*0070*/ 	.byte	0x03, 0x19
        /*0072*/ 	.short	0x0020


	//----- nvinfo : EIATTR_PARAM_CBANK
	.align		4
        /*0074*/ 	.byte	0x04, 0x0a
        /*0076*/ 	.short	(.L_21 - .L_20)
	.align		4
.L_20:
        /*0078*/ 	.word	index@(.nv.constant0._Z16additionMatricesPiS_S_ii)
        /*007c*/ 	.short	0x0380
        /*007e*/ 	.short	0x0020


	//----- nvinfo : EIATTR_SW_WAR
	.align		4
.L_21:
        /*0080*/ 	.byte	0x04, 0x36
        /*0082*/ 	.short	(.L_23 - .L_22)
.L_22:
        /*0084*/ 	.word	0x00000008
.L_23:


//--------------------- .nv.callgraph             --------------------------
	.section	.nv.callgraph,"",@"SHT_CUDA_CALLGRAPH"
	.align	4
	.sectionentsize	8
	.align		4
        /*0000*/ 	.word	0x00000000
	.align		4
        /*0004*/ 	.word	0xffffffff
	.align		4
        /*0008*/ 	.word	0x00000000
	.align		4
        /*000c*/ 	.word	0xfffffffe
	.align		4
        /*0010*/ 	.word	0x00000000
	.align		4
        /*0014*/ 	.word	0xfffffffd
	.align		4
        /*0018*/ 	.word	0x00000000
	.align		4
        /*001c*/ 	.word	0xfffffffc


//--------------------- .text._Z16additionMatricesPiS_S_ii --------------------------
	.section	.text._Z16additionMatricesPiS_S_ii,"ax",@progbits
	.align	128
        .global         _Z16additionMatricesPiS_S_ii
        .type           _Z16additionMatricesPiS_S_ii,@function
        .size           _Z16additionMatricesPiS_S_ii,(.L_x_1 - _Z16additionMatricesPiS_S_ii)
        .other          _Z16additionMatricesPiS_S_ii,@"STO_CUDA_ENTRY STV_DEFAULT"
_Z16additionMatricesPiS_S_ii:
.text._Z16additionMatricesPiS_S_ii:
[----:B------:R-:W-:Y:S01]  /*0000*/  LDC R1, c[0x0][0x37c] ;  /* 0x0000df00ff017b82 */ /* 0x000fe20000000800 */
[----:B------:R-:W0:Y:S07]  /*0010*/  S2R R9, SR_TID.X ;  /* 0x0000000000097919 */ /* 0x000e2e0000002100 */
[----:B------:R-:W0:Y:S01]  /*0020*/  LDC.64 R2, c[0x0][0x380] ;  /* 0x0000e000ff027b82 */ /* 0x000e220000000a00 */
[----:B------:R-:W1:Y:S07]  /*0030*/  LDCU.64 UR4, c[0x0][0x358] ;  /* 0x00006b00ff0477ac */ /* 0x000e6e0008000a00 */
[----:B------:R-:W2:Y:S08]  /*0040*/  LDC.64 R4, c[0x0][0x388] ;  /* 0x0000e200ff047b82 */ /* 0x000eb00000000a00 */
[----:B------:R-:W3:Y:S01]  /*0050*/  LDC.64 R6, c[0x0][0x390] ;  /* 0x0000e400ff067b82 */ /* 0x000ee20000000a00 */
[----:B0-----:R-:W-:-:S04]  /*0060*/  IMAD.WIDE.U32 R2, R9, 0x4, R2 ;  /* 0x0000000409027825 */ /* 0x001fc800078e0002 */
[C---:B--2---:R-:W-:Y:S02]  /*0070*/  IMAD.WIDE.U32 R4, R9.reuse, 0x4, R4 ;  /* 0x0000000409047825 */ /* 0x044fe400078e0004 */
[----:B-1----:R-:W2:Y:S04]  /*0080*/  LDG.E R2, desc[UR4][R2.64] ;  /* 0x0000000402027981 */ /* 0x002ea8000c1e1900 */
[----:B------:R-:W2:Y:S01]  /*0090*/  LDG.E R5, desc[UR4][R4.64] ;  /* 0x0000000404057981 */ /* 0x000ea2000c1e1900 */
[----:B---3--:R-:W-:Y:S01]  /*00a0*/  IMAD.WIDE.U32 R6, R9, 0x4, R6 ;  /* 0x0000000409067825 */ /* 0x008fe200078e0006 */
[----:B--2---:R-:W-:-:S05]  /*00b0*/  IADD3 R9, PT, PT, R2, R5, RZ ;  /* 0x0000000502097210 */ /* 0x004fca0007ffe0ff */
[----:B------:R-:W-:Y:S01]  /*00c0*/  STG.E desc[UR4][R6.64], R9 ;  /* 0x0000000906007986 */ /* 0x000fe2000c101904 */
[----:B------:R-:W-:Y:S05]  /*00d0*/  EXIT ;  /* 0x000000000000794d */ /* 0x000fea0003800000 */
.L_x_0:
[----:B------:R-:W-:-:S00]  /*00e0*/  BRA `(.L_x_0) ;  /* 0xfffffffc00fc7947 */ /* 0x000fc0000383ffff */
[----:B------:R-:W-:-:S00]  /*00f0*/  NOP ;  /* 0x0000000000007918 */ /* 0x000fc00000000000 */
        /* <DEDUP_REMOVED lines=8> */
.L_x_1:


//--------------------- .nv.shared.reserved.0     --------------------------
	.section	.nv.shared.reserved.0,"aw",@nobits
	.weak		__nv_reservedSMEM_offset_0_alias
	.size		__nv_reservedSMEM_offset_0_alias, 0, 64
	.other		__nv_reservedSMEM_offset_0_alias,@"STO_CUDA_RESERVED_SHARED STV_DEFAULT"
__nv_reservedSMEM_offset_0_alias:
	.zero		0
	.zero		64


//--------------------- .nv.constant0._Z16additionMatricesPiS_S_ii --------------------------
	.section	.nv.constant0._Z16additionMatricesPiS_S_ii,"a",@progbits
	.sectionflags	@""
	.align	4
.nv.constant0._Z16additionMatricesPiS_S_ii:
	.zero		928


//--------------------- SYMBOLS --------------------------

	.type		.nv.reservedSmem.offset0,@object
	.size		.nv.reservedSmem.offset0,0x4
